//
// Generated by NVIDIA NVVM Compiler
//
// Compiler Build ID: CL-36424714
// Cuda compilation tools, release 13.0, V13.0.88
// Based on NVVM 20.0.0
//

.version 9.0
.target sm_100
.address_size 64

	// .globl	parity_check
// _ZZ12parity_checkE1s has been demoted

.visible .entry parity_check(
	.param .u32 parity_check_param_0,
	.param .u64 .ptr .align 1 parity_check_param_1,
	.param .u64 .ptr .align 1 parity_check_param_2
)
{
	.reg .pred 	%p<4>;
	.reg .b32 	%r<11>;
	.reg .b64 	%rd<9>;
	// demoted variable
	.shared .align 4 .u32 _ZZ12parity_checkE1s;
	ld.param.u32 	%r4, [parity_check_param_0];
	ld.param.u64 	%rd1, [parity_check_param_1];
	ld.param.u64 	%rd2, [parity_check_param_2];
	mov.u32 	%r1, %tid.x;
	setp.ne.s32 	%p1, %r1, 0;
	@%p1 bra 	$L__BB0_2;
	mov.b32 	%r5, 0;
	st.shared.u32 	[_ZZ12parity_checkE1s], %r5;
$L__BB0_2:
	bar.sync 	0;
	mov.u32 	%r2, %ctaid.x;
	mov.u32 	%r6, %ntid.x;
	mad.lo.s32 	%r3, %r2, %r6, %r1;
	setp.ge.s32 	%p2, %r3, %r4;
	@%p2 bra 	$L__BB0_4;
	cvt.s64.s32 	%rd3, %r3;
	cvta.to.global.u64 	%rd4, %rd1;
	add.s64 	%rd5, %rd4, %rd3;
	ld.global.u8 	%r7, [%rd5];
	and.b32  	%r8, %r7, 1;
	atom.shared.xor.b32 	%r9, [_ZZ12parity_checkE1s], %r8;
$L__BB0_4:
	setp.ne.s32 	%p3, %r1, 0;
	bar.sync 	0;
	@%p3 bra 	$L__BB0_6;
	ld.shared.u32 	%r10, [_ZZ12parity_checkE1s];
	cvta.to.global.u64 	%rd6, %rd2;
	mul.wide.u32 	%rd7, %r2, 4;
	add.s64 	%rd8, %rd6, %rd7;
	st.global.u32 	[%rd8], %r10;
$L__BB0_6:
	ret;

}


// ===== COMPILED SASS (sm_100) =====

	.target	sm_100

	.elftype	@"ET_EXEC"


//--------------------- .note.nv.tkinfo           --------------------------
	.section	.note.nv.tkinfo,"",@"SHT_NOTE"
	.sectionflags	@"SHF_NOTE_NV_TKINFO"
	.tkinfo
        /*0018*/ 	.word	0x00000002
        /*0030*/ 	.string	""
        /*0030*/ 	.string	"ptxas"
        /*0030*/ 	.string	"Cuda compilation tools, release 13.0, V13.0.88"
        /*0030*/ 	.string	"Build cuda_13.0.r13.0/compiler.36424714_0"
        /*0030*/ 	.string	"-arch sm_100 -m 64 "



//--------------------- .note.nv.cuinfo           --------------------------
	.section	.note.nv.cuinfo,"",@"SHT_NOTE"
	.sectionflags	@"SHF_NOTE_NV_CUINFO"
        /*0018*/ 	.short	0x0002
        /*001a*/ 	.short	0x0064
        /*001c*/ 	.short	0x0082
	.zero		2


//--------------------- .nv.info                  --------------------------
	.section	.nv.info,"",@"SHT_CUDA_INFO"
	.align	4


	//----- nvinfo : EIATTR_REGCOUNT
	.align		4
        /*0000*/ 	.byte	0x04, 0x2f
        /*0002*/ 	.short	(.L_1 - .L_0)
	.align		4
.L_0:
        /*0004*/ 	.word	index@(parity_check)
        /*0008*/ 	.word	0x00000008


	//----- nvinfo : EIATTR_FRAME_SIZE
	.align		4
.L_1:
        /*000c*/ 	.byte	0x04, 0x11
        /*000e*/ 	.short	(.L_3 - .L_2)
	.align		4
.L_2:
        /*0010*/ 	.word	index@(parity_check)
        /*0014*/ 	.word	0x00000000


	//----- nvinfo : EIATTR_MIN_STACK_SIZE
	.align		4
.L_3:
        /*0018*/ 	.byte	0x04, 0x12
        /*001a*/ 	.short	(.L_5 - .L_4)
	.align		4
.L_4:
        /*001c*/ 	.word	index@(parity_check)
        /*0020*/ 	.word	0x00000000
.L_5:


//--------------------- .nv.compat                --------------------------
	.section	.nv.compat,"",@"SHT_CUDA_COMPAT_INFO"
	.align	4
        /*0000*/ 	.byte	0x02, 0x09, 0x00, 0x00, 0x02, 0x02, 0x01, 0x00, 0x02, 0x05, 0x05, 0x00, 0x03, 0x07, 0x01, 0x01
        /*0010*/ 	.byte	0x02, 0x03, 0x00, 0x00, 0x02, 0x06, 0x01, 0x00, 0x04, 0x0b, 0x08, 0x00, 0x09, 0x00, 0x00, 0x00
        /*0020*/ 	.byte	0x00, 0x00, 0x00, 0x00


//--------------------- .nv.info.parity_check     --------------------------
	.section	.nv.info.parity_check,"",@"SHT_CUDA_INFO"
	.sectionflags	@""
	.align	4


	//----- nvinfo : EIATTR_CUDA_API_VERSION
	.align		4
        /*0000*/ 	.byte	0x04, 0x37
        /*0002*/ 	.short	(.L_7 - .L_6)
.L_6:
        /*0004*/ 	.word	0x00000082


	//----- nvinfo : EIATTR_KPARAM_INFO
	.align		4
.L_7:
        /*0008*/ 	.byte	0x04, 0x17
        /*000a*/ 	.short	(.L_9 - .L_8)
.L_8:
        /*000c*/ 	.word	0x00000000
        /*0010*/ 	.short	0x0002
        /*0012*/ 	.short	0x0010
        /*0014*/ 	.byte	0x00, 0xf5, 0x21, 0x00


	//----- nvinfo : EIATTR_KPARAM_INFO
	.align		4
.L_9:
        /*0018*/ 	.byte	0x04, 0x17
        /*001a*/ 	.short	(.L_11 - .L_10)
.L_10:
        /*001c*/ 	.word	0x00000000
        /*0020*/ 	.short	0x0001
        /*0022*/ 	.short	0x0008
        /*0024*/ 	.byte	0x00, 0xf5, 0x21, 0x00


	//----- nvinfo : EIATTR_KPARAM_INFO
	.align		4
.L_11:
        /*0028*/ 	.byte	0x04, 0x17
        /*002a*/ 	.short	(.L_13 - .L_12)
.L_12:
        /*002c*/ 	.word	0x00000000
        /*0030*/ 	.short	0x0000
        /*0032*/ 	.short	0x0000
        /*0034*/ 	.byte	0x00, 0xf0, 0x11, 0x00


	//----- nvinfo : EIATTR_SPARSE_MMA_MASK
	.align		4
.L_13:
        /*0038*/ 	.byte	0x03, 0x50
        /*003a*/ 	.short	0x0000


	//----- nvinfo : EIATTR_MAXREG_COUNT
	.align		4
        /*003c*/ 	.byte	0x03, 0x1b
        /*003e*/ 	.short	0x00ff


	//----- nvinfo : EIATTR_NUM_BARRIERS
	.align		4
        /*0040*/ 	.byte	0x02, 0x4c
        /*0042*/ 	.byte	0x01
	.zero		1


	//----- nvinfo : EIATTR_MERCURY_ISA_VERSION
	.align		4
        /*0044*/ 	.byte	0x03, 0x5f
        /*0046*/ 	.short	0x0101


	//----- nvinfo : EIATTR_INT_WARP_WIDE_INSTR_OFFSETS
	.align		4
        /*0048*/ 	.byte	0x04, 0x31
        /*004a*/ 	.short	(.L_15 - .L_14)


	//   ....[0]....
.L_14:
        /*004c*/ 	.word	0x00000150


	//   ....[1]....
        /*0050*/ 	.word	0x000001c0


	//----- nvinfo : EIATTR_VRC_CTA_INIT_COUNT
	.align		4
.L_15:
        /*0054*/ 	.byte	0x02, 0x4a
	.zero		1
	.zero		1


	//----- nvinfo : EIATTR_EXIT_INSTR_OFFSETS
	.align		4
        /*0058*/ 	.byte	0x04, 0x1c
        /*005a*/ 	.short	(.L_17 - .L_16)


	//   ....[0]....
.L_16:
        /*005c*/ 	.word	0x00000210


	//   ....[1]....
        /*0060*/ 	.word	0x00000290


	//----- nvinfo : EIATTR_CRS_STACK_SIZE
	.align		4
.L_17:
        /*0064*/ 	.byte	0x04, 0x1e
        /*0066*/ 	.short	(.L_19 - .L_18)
.L_18:
        /*0068*/ 	.word	0x00000000


	//----- nvinfo : EIATTR_CBANK_PARAM_SIZE
	.align		4
.L_19:
        /*006c*/ 	.byte	0x03, 0x19
        /*006e*/ 	.short	0x0018


	//----- nvinfo : EIATTR_PARAM_CBANK
	.align		4
        /*0070*/ 	.byte	0x04, 0x0a
        /*0072*/ 	.short	(.L_21 - .L_20)
	.align		4
.L_20:
        /*0074*/ 	.word	index@(.nv.constant0.parity_check)
        /*0078*/ 	.short	0x0380
        /*007a*/ 	.short	0x0018


	//----- nvinfo : EIATTR_SW_WAR
	.align		4
.L_21:
        /*007c*/ 	.byte	0x04, 0x36
        /*007e*/ 	.short	(.L_23 - .L_22)
.L_22:
        /*0080*/ 	.word	0x00000008
.L_23:


//--------------------- .nv.callgraph             --------------------------
	.section	.nv.callgraph,"",@"SHT_CUDA_CALLGRAPH"
	.align	4
	.sectionentsize	8
	.align		4
        /*0000*/ 	.word	0x00000000
	.align		4
        /*0004*/ 	.word	0xffffffff
	.align		4
        /*0008*/ 	.word	0x00000000
	.align		4
        /*000c*/ 	.word	0xfffffffe
	.align		4
        /*0010*/ 	.word	0x00000000
	.align		4
        /*0014*/ 	.word	0xfffffffd
	.align		4
        /*0018*/ 	.word	0x00000000
	.align		4
        /*001c*/ 	.word	0xfffffffc


//--------------------- .text.parity_check        --------------------------
	.section	.text.parity_check,"ax",@progbits
	.align	128
        .global         parity_check
        .type           parity_check,@function
        .size           parity_check,(.L_x_3 - parity_check)
        .other          parity_check,@"STO_CUDA_ENTRY STV_DEFAULT"
parity_check:
.text.parity_check:
[----:B------:R-:W-:Y:S01]  /*0000*/  LDC R1, c[0x0][0x37c] ;  /* 0x0000df00ff017b82 */ /* 0x000fe20000000800 */
[----:B------:R-:W0:Y:S01]  /*0010*/  S2R R3, SR_TID.X ;  /* 0x0000000000037919 */ /* 0x000e220000002100 */
[----:B------:R-:W1:Y:S01]  /*0020*/  LDCU UR4, c[0x0][0x360] ;  /* 0x00006c00ff0477ac */ /* 0x000e620008000800 */
[----:B------:R-:W-:Y:S01]  /*0030*/  BSSY.RECONVERGENT B0, `(.L_x_0) ;  /* 0x000001c000007945 */ /* 0x000fe20003800200 */
[----:B------:R-:W1:Y:S01]  /*0040*/  S2R R4, SR_CTAID.X ;  /* 0x0000000000047919 */ /* 0x000e620000002500 */
[----:B------:R-:W2:Y:S01]  /*0050*/  LDCU UR5, c[0x0][0x380] ;  /* 0x00007000ff0577ac */ /* 0x000ea20008000800 */
[----:B------:R-:W3:Y:S01]  /*0060*/  LDCU.64 UR6, c[0x0][0x358] ;  /* 0x00006b00ff0677ac */ /* 0x000ee20008000a00 */
[----:B0-----:R-:W-:Y:S01]  /*0070*/  ISETP.NE.AND P0, PT, R3, RZ, PT ;  /* 0x000000ff0300720c */ /* 0x001fe20003f05270 */
[----:B-1----:R-:W-:-:S05]  /*0080*/  IMAD R3, R4, UR4, R3 ;  /* 0x0000000404037c24 */ /* 0x002fca000f8e0203 */
[----:B--2---:R-:W-:-:S07]  /*0090*/  ISETP.GE.AND P1, PT, R3, UR5, PT ;  /* 0x0000000503007c0c */ /* 0x004fce000bf26270 */
[----:B------:R-:W0:Y:S01]  /*00a0*/  @!P0 S2R R5, SR_CgaCtaId ;  /* 0x0000000000058919 */ /* 0x000e220000008800 */
[----:B------:R-:W-:-:S04]  /*00b0*/  @!P0 MOV R0, 0x400 ;  /* 0x0000040000008802 */ /* 0x000fc80000000f00 */
[----:B0-----:R-:W-:-:S05]  /*00c0*/  @!P0 LEA R0, R5, R0, 0x18 ;  /* 0x0000000005008211 */ /* 0x001fca00078ec0ff */
[----:B------:R0:W-:Y:S01]  /*00d0*/  @!P0 STS [R0], RZ ;  /* 0x000000ff00008388 */ /* 0x0001e20000000800 */
[----:B------:R-:W-:Y:S06]  /*00e0*/  BAR.SYNC.DEFER_BLOCKING 0x0 ;  /* 0x0000000000007b1d */ /* 0x000fec0000010000 */
[----:B---3--:R-:W-:Y:S05]  /*00f0*/  @P1 BRA `(.L_x_1) ;  /* 0x00000000003c1947 */ /* 0x008fea0003800000 */
[----:B------:R-:W1:Y:S02]  /*0100*/  LDCU.64 UR4, c[0x0][0x388] ;  /* 0x00007100ff0477ac */ /* 0x000e640008000a00 */
[----:B-1----:R-:W-:-:S04]  /*0110*/  IADD3 R2, P1, PT, R3, UR4, RZ ;  /* 0x0000000403027c10 */ /* 0x002fc8000ff3e0ff */
[----:B------:R-:W-:-:S05]  /*0120*/  LEA.HI.X.SX32 R3, R3, UR5, 0x1, P1 ;  /* 0x0000000503037c11 */ /* 0x000fca00088f0eff */
[----:B------:R-:W0:Y:S01]  /*0130*/  LDG.E.U8 R2, desc[UR6][R2.64] ;  /* 0x0000000602027981 */ /* 0x000e22000c1e1100 */
[----:B------:R-:W1:Y:S01]  /*0140*/  S2UR UR5, SR_CgaCtaId ;  /* 0x00000000000579c3 */ /* 0x000e620000008800 */
[----:B------:R-:W-:Y:S01]  /*0150*/  VOTEU.ANY UR4, UPT, PT ;  /* 0x0000000000047886 */ /* 0x000fe200038e0100 */
[----:B------:R-:W2:Y:S01]  /*0160*/  S2R R5, SR_LANEID ;  /* 0x0000000000057919 */ /* 0x000ea20000000000 */
[----:B------:R-:W-:-:S06]  /*0170*/  UFLO.U32 UR4, UR4 ;  /* 0x00000004000472bd */ /* 0x000fcc00080e0000 */
[----:B--2---:R-:W-:Y:S01]  /*0180*/  ISETP.EQ.U32.AND P1, PT, R5, UR4, PT ;  /* 0x0000000405007c0c */ /* 0x004fe2000bf22070 */
[----:B------:R-:W-:Y:S02]  /*0190*/  UMOV UR4, 0x400 ;  /* 0x0000040000047882 */ /* 0x000fe40000000000 */
[----:B-1----:R-:W-:Y:S01]  /*01a0*/  ULEA UR4, UR5, UR4, 0x18 ;  /* 0x0000000405047291 */ /* 0x002fe2000f8ec0ff */
[----:B0-----:R-:W-:-:S04]  /*01b0*/  LOP3.LUT R0, R2, 0x1, RZ, 0xc0, !PT ;  /* 0x0000000102007812 */ /* 0x001fc800078ec0ff */
[----:B------:R-:W0:Y:S02]  /*01c0*/  REDUX.XOR UR8, R0 ;  /* 0x00000000000873c4 */ /* 0x000e240000008000 */
[----:B0-----:R-:W-:-:S05]  /*01d0*/  IMAD.U32 R5, RZ, RZ, UR8 ;  /* 0x00000008ff057e24 */ /* 0x001fca000f8e00ff */
[----:B------:R1:W-:Y:S02]  /*01e0*/  @P1 ATOMS.XOR RZ, [UR4], R5 ;  /* 0x00000005ffff198c */ /* 0x0003e4000b800004 */
.L_x_1:
[----:B------:R-:W-:Y:S05]  /*01f0*/  BSYNC.RECONVERGENT B0 ;  /* 0x0000000000007941 */ /* 0x000fea0003800200 */
.L_x_0:
[----:B------:R-:W-:Y:S06]  /*0200*/  BAR.SYNC.DEFER_BLOCKING 0x0 ;  /* 0x0000000000007b1d */ /* 0x000fec0000010000 */
[----:B------:R-:W-:Y:S05]  /*0210*/  @P0 EXIT ;  /* 0x000000000000094d */ /* 0x000fea0003800000 */
[----:B------:R-:W2:Y:S01]  /*0220*/  S2UR UR5, SR_CgaCtaId ;  /* 0x00000000000579c3 */ /* 0x000ea20000008800 */
[----:B------:R-:W-:-:S07]  /*0230*/  UMOV UR4, 0x400 ;  /* 0x0000040000047882 */ /* 0x000fce0000000000 */
[----:B------:R-:W3:Y:S01]  /*0240*/  LDC.64 R2, c[0x0][0x390] ;  /* 0x0000e400ff027b82 */ /* 0x000ee20000000a00 */
[----:B--2---:R-:W-:Y:S01]  /*0250*/  ULEA UR4, UR5, UR4, 0x18 ;  /* 0x0000000405047291 */ /* 0x004fe2000f8ec0ff */
[----:B---3--:R-:W-:-:S08]  /*0260*/  IMAD.WIDE.U32 R2, R4, 0x4, R2 ;  /* 0x0000000404027825 */ /* 0x008fd000078e0002 */
[----:B-1----:R-:W1:Y:S04]  /*0270*/  LDS R5, [UR4] ;  /* 0x00000004ff057984 */ /* 0x002e680008000800 */
[----:B-1----:R-:W-:Y:S01]  /*0280*/  STG.E desc[UR6][R2.64], R5 ;  /* 0x0000000502007986 */ /* 0x002fe2000c101906 */
[----:B------:R-:W-:Y:S05]  /*0290*/  EXIT ;  /* 0x000000000000794d */ /* 0x000fea0003800000 */
.L_x_2:
[----:B------:R-:W-:-:S00]  /*02a0*/  BRA `(.L_x_2) ;  /* 0xfffffffc00fc7947 */ /* 0x000fc0000383ffff */
[----:B------:R-:W-:-:S00]  /*02b0*/  NOP ;  /* 0x0000000000007918 */ /* 0x000fc00000000000 */
        /* <DEDUP_REMOVED lines=12> */
.L_x_3:


//--------------------- .nv.shared.parity_check   --------------------------
	.section	.nv.shared.parity_check,"aw",@nobits
	.sectionflags	@""
	.align	4
.nv.shared.parity_check:
	.zero		1028


//--------------------- .nv.shared.reserved.0     --------------------------
	.section	.nv.shared.reserved.0,"aw",@nobits
	.weak		__nv_reservedSMEM_offset_0_alias
	.size		__nv_reservedSMEM_offset_0_alias, 0, 64
	.other		__nv_reservedSMEM_offset_0_alias,@"STO_CUDA_RESERVED_SHARED STV_DEFAULT"
__nv_reservedSMEM_offset_0_alias:
	.zero		0
	.zero		64


//--------------------- .nv.constant0.parity_check --------------------------
	.section	.nv.constant0.parity_check,"a",@progbits
	.sectionflags	@""
	.align	4
.nv.constant0.parity_check:
	.zero		920


//--------------------- SYMBOLS --------------------------

	.type		.nv.reservedSmem.offset0,@object
	.size		.nv.reservedSmem.offset0,0x4
	.type		.nv.reservedSmem.cap,@object
	.size		.nv.reservedSmem.cap,0x4
